	.headerflags	@"EF_CUDA_TEXMODE_UNIFIED EF_CUDA_64BIT_ADDRESS EF_CUDA_ACCELERATORS EF_CUDA_SM90 EF_CUDA_VIRTUAL_SM(EF_CUDA_SM90)"
	.elftype	@"ET_EXEC"


//--------------------- .nv.info                  --------------------------
	.section	.nv.info,"",@"SHT_CUDA_INFO"
	.align	4


	//----- nvinfo : EIATTR_REGCOUNT
	.align		4
        /*0000*/ 	.byte	0x04, 0x2f
        /*0002*/ 	.short	(.L_3 - .L_2)
	.align		4
.L_2:
        /*0004*/ 	.word	index@(triton_poi_fused__native_batch_norm_legit_no_training_cat_convolution_relu_34)
        /*0008*/ 	.word	0x00000016


	//----- nvinfo : EIATTR_MIN_STACK_SIZE
	.align		4
.L_3:
        /*000c*/ 	.byte	0x04, 0x12
        /*000e*/ 	.short	(.L_5 - .L_4)
	.align		4
.L_4:
        /*0010*/ 	.word	index@(triton_poi_fused__native_batch_norm_legit_no_training_cat_convolution_relu_34)
        /*0014*/ 	.word	0x00000000


	//----- nvinfo : EIATTR_FRAME_SIZE
	.align		4
.L_5:
        /*0018*/ 	.byte	0x04, 0x11
        /*001a*/ 	.short	(.L_7 - .L_6)
	.align		4
.L_6:
        /*001c*/ 	.word	index@(triton_poi_fused__native_batch_norm_legit_no_training_cat_convolution_relu_34)
        /*0020*/ 	.word	0x00000000


	//----- nvinfo : EIATTR_MIN_STACK_SIZE
	.align		4
.L_7:
        /*0024*/ 	.byte	0x04, 0x12
        /*0026*/ 	.short	(.L_9 - .L_8)
	.align		4
.L_8:
        /*0028*/ 	.word	index@(triton_poi_fused__native_batch_norm_legit_no_training_cat_convolution_relu_34)
        /*002c*/ 	.word	0x00000000
.L_9:


//--------------------- .nv.info.triton_poi_fused__native_batch_norm_legit_no_training_cat_convolution_relu_34 --------------------------
	.section	.nv.info.triton_poi_fused__native_batch_norm_legit_no_training_cat_convolution_relu_34,"",@"SHT_CUDA_INFO"
	.sectionflags	@""
	.align	4


	//----- nvinfo : EIATTR_CUDA_API_VERSION
	.align		4
        /*0000*/ 	.byte	0x04, 0x37
        /*0002*/ 	.short	(.L_11 - .L_10)
.L_10:
        /*0004*/ 	.word	0x0000007c


	//----- nvinfo : EIATTR_KPARAM_INFO
	.align		4
.L_11:
        /*0008*/ 	.byte	0x04, 0x17
        /*000a*/ 	.short	(.L_13 - .L_12)
.L_12:
        /*000c*/ 	.word	0x00000000
        /*0010*/ 	.short	0x0008
        /*0012*/ 	.short	0x0040
        /*0014*/ 	.byte	0x00, 0xf0, 0x11, 0x00


	//----- nvinfo : EIATTR_KPARAM_INFO
	.align		4
.L_13:
        /*0018*/ 	.byte	0x04, 0x17
        /*001a*/ 	.short	(.L_15 - .L_14)
.L_14:
        /*001c*/ 	.word	0x00000000
        /*0020*/ 	.short	0x0007
        /*0022*/ 	.short	0x0038
        /*0024*/ 	.byte	0x00, 0xf4, 0x21, 0x00


	//----- nvinfo : EIATTR_KPARAM_INFO
	.align		4
.L_15:
        /*0028*/ 	.byte	0x04, 0x17
        /*002a*/ 	.short	(.L_17 - .L_16)
.L_16:
        /*002c*/ 	.word	0x00000000
        /*0030*/ 	.short	0x0006
        /*0032*/ 	.short	0x0030
        /*0034*/ 	.byte	0x00, 0xf4, 0x21, 0x00


	//----- nvinfo : EIATTR_KPARAM_INFO
	.align		4
.L_17:
        /*0038*/ 	.byte	0x04, 0x17
        /*003a*/ 	.short	(.L_19 - .L_18)
.L_18:
        /*003c*/ 	.word	0x00000000
        /*0040*/ 	.short	0x0005
        /*0042*/ 	.short	0x0028
        /*0044*/ 	.byte	0x00, 0xf4, 0x21, 0x00


	//----- nvinfo : EIATTR_KPARAM_INFO
	.align		4
.L_19:
        /*0048*/ 	.byte	0x04, 0x17
        /*004a*/ 	.short	(.L_21 - .L_20)
.L_20:
        /*004c*/ 	.word	0x00000000
        /*0050*/ 	.short	0x0004
        /*0052*/ 	.short	0x0020
        /*0054*/ 	.byte	0x00, 0xf4, 0x21, 0x00


	//----- nvinfo : EIATTR_KPARAM_INFO
	.align		4
.L_21:
        /*0058*/ 	.byte	0x04, 0x17
        /*005a*/ 	.short	(.L_23 - .L_22)
.L_22:
        /*005c*/ 	.word	0x00000000
        /*0060*/ 	.short	0x0003
        /*0062*/ 	.short	0x0018
        /*0064*/ 	.byte	0x00, 0xf4, 0x21, 0x00


	//----- nvinfo : EIATTR_KPARAM_INFO
	.align		4
.L_23:
        /*0068*/ 	.byte	0x04, 0x17
        /*006a*/ 	.short	(.L_25 - .L_24)
.L_24:
        /*006c*/ 	.word	0x00000000
        /*0070*/ 	.short	0x0002
        /*0072*/ 	.short	0x0010
        /*0074*/ 	.byte	0x00, 0xf4, 0x21, 0x00


	//----- nvinfo : EIATTR_KPARAM_INFO
	.align		4
.L_25:
        /*0078*/ 	.byte	0x04, 0x17
        /*007a*/ 	.short	(.L_27 - .L_26)
.L_26:
        /*007c*/ 	.word	0x00000000
        /*0080*/ 	.short	0x0001
        /*0082*/ 	.short	0x0008
        /*0084*/ 	.byte	0x00, 0xf4, 0x21, 0x00


	//----- nvinfo : EIATTR_KPARAM_INFO
	.align		4
.L_27:
        /*0088*/ 	.byte	0x04, 0x17
        /*008a*/ 	.short	(.L_29 - .L_28)
.L_28:
        /*008c*/ 	.word	0x00000000
        /*0090*/ 	.short	0x0000
        /*0092*/ 	.short	0x0000
        /*0094*/ 	.byte	0x00, 0xf4, 0x21, 0x00


	//----- nvinfo : EIATTR_SPARSE_MMA_MASK
	.align		4
.L_29:
        /*0098*/ 	.byte	0x03, 0x50
        /*009a*/ 	.short	0x0000


	//----- nvinfo : EIATTR_MAXREG_COUNT
	.align		4
        /*009c*/ 	.byte	0x03, 0x1b
        /*009e*/ 	.short	0x00ff


	//----- nvinfo : EIATTR_EXIT_INSTR_OFFSETS
	.align		4
        /*00a0*/ 	.byte	0x04, 0x1c
        /*00a2*/ 	.short	(.L_31 - .L_30)


	//   ....[0]....
.L_30:
        /*00a4*/ 	.word	0x00000450


	//----- nvinfo : EIATTR_REQNTID
	.align		4
.L_31:
        /*00a8*/ 	.byte	0x04, 0x10
        /*00aa*/ 	.short	(.L_33 - .L_32)
.L_32:
        /*00ac*/ 	.word	0x00000100
        /*00b0*/ 	.word	0x00000001
        /*00b4*/ 	.word	0x00000001


	//----- nvinfo : EIATTR_CBANK_PARAM_SIZE
	.align		4
.L_33:
        /*00b8*/ 	.byte	0x03, 0x19
        /*00ba*/ 	.short	0x0044


	//----- nvinfo : EIATTR_PARAM_CBANK
	.align		4
        /*00bc*/ 	.byte	0x04, 0x0a
        /*00be*/ 	.short	(.L_35 - .L_34)
	.align		4
.L_34:
        /*00c0*/ 	.word	index@(.nv.constant0.triton_poi_fused__native_batch_norm_legit_no_training_cat_convolution_relu_34)
        /*00c4*/ 	.short	0x0210
        /*00c6*/ 	.short	0x0044


	//----- nvinfo : EIATTR_SW_WAR
	.align		4
.L_35:
        /*00c8*/ 	.byte	0x04, 0x36
        /*00ca*/ 	.short	(.L_37 - .L_36)
.L_36:
        /*00cc*/ 	.word	0x00000008
.L_37:


//--------------------- .nv.callgraph             --------------------------
	.section	.nv.callgraph,"",@"SHT_CUDA_CALLGRAPH"
	.align	4
	.sectionentsize	8
	.align		4
        /*0000*/ 	.word	0x00000000
	.align		4
        /*0004*/ 	.word	0xffffffff
	.align		4
        /*0008*/ 	.word	0x00000000
	.align		4
        /*000c*/ 	.word	0xfffffffe
	.align		4
        /*0010*/ 	.word	0x00000000
	.align		4
        /*0014*/ 	.word	0xfffffffd
	.align		4
        /*0018*/ 	.word	0x00000000
	.align		4
        /*001c*/ 	.word	0xfffffffc


//--------------------- .nv.constant4             --------------------------
	.section	.nv.constant4,"a",@progbits
	.align	8
	.align		8
.nv.constant4:
        /*0000*/ 	.dword	_$_str
	.align		8
        /*0008*/ 	.dword	_$_str_$_2


//--------------------- .text.triton_poi_fused__native_batch_norm_legit_no_training_cat_convolution_relu_34 --------------------------
	.section	.text.triton_poi_fused__native_batch_norm_legit_no_training_cat_convolution_relu_34,"ax",@progbits
	.align	128
        .global         triton_poi_fused__native_batch_norm_legit_no_training_cat_convolution_relu_34
        .type           triton_poi_fused__native_batch_norm_legit_no_training_cat_convolution_relu_34,@function
        .size           triton_poi_fused__native_batch_norm_legit_no_training_cat_convolution_relu_34,(.L_x_1 - triton_poi_fused__native_batch_norm_legit_no_training_cat_convolution_relu_34)
        .other          triton_poi_fused__native_batch_norm_legit_no_training_cat_convolution_relu_34,@"STO_CUDA_ENTRY STV_DEFAULT"
triton_poi_fused__native_batch_norm_legit_no_training_cat_convolution_relu_34:
.text.triton_poi_fused__native_batch_norm_legit_no_training_cat_convolution_relu_34:
[----:B------:R-:W-:Y:S01]  /*0000*/  LDC R1, c[0x0][0x28] ;  /* 0x00000a00ff017b82 */ /* 0x000fe20000000800 */
[----:B------:R-:W1:Y:S07]  /*0010*/  S2R R0, SR_TID.X ;  /* 0x0000000000007919 */ /* 0x000e6e0000002100 */
[----:B------:R-:W2:Y:S01]  /*0020*/  LDC.64 R12, c[0x0][0x228] ;  /* 0x00008a00ff0c7b82 */ /* 0x000ea20000000a00 */
[----:B------:R-:W-:Y:S01]  /*0030*/  ULDC.64 UR4, c[0x0][0x208] ;  /* 0x0000820000047ab9 */ /* 0x000fe20000000a00 */
[----:B------:R-:W3:Y:S06]  /*0040*/  S2R R5, SR_CTAID.X ;  /* 0x0000000000057919 */ /* 0x000eec0000002500 */
[----:B------:R-:W4:Y:S08]  /*0050*/  LDC.64 R10, c[0x0][0x218] ;  /* 0x00008600ff0a7b82 */ /* 0x000f300000000a00 */
[----:B------:R-:W5:Y:S08]  /*0060*/  LDC.64 R14, c[0x0][0x220] ;  /* 0x00008800ff0e7b82 */ /* 0x000f700000000a00 */
[----:B------:R-:W5:Y:S01]  /*0070*/  LDC.64 R16, c[0x0][0x230] ;  /* 0x00008c00ff107b82 */ /* 0x000f620000000a00 */
[----:B-1----:R-:W-:-:S07]  /*0080*/  SHF.L.U32 R0, R0, 0x1, RZ ;  /* 0x0000000100007819 */ /* 0x002fce00000006ff */
[----:B------:R-:W1:Y:S01]  /*0090*/  LDC.64 R6, c[0x0][0x238] ;  /* 0x00008e00ff067b82 */ /* 0x000e620000000a00 */
[----:B---3--:R-:W-:Y:S02]  /*00a0*/  SHF.R.S32.HI R3, RZ, 0x16, R5 ;  /* 0x00000016ff037819 */ /* 0x008fe40000011405 */
[----:B------:R-:W-:Y:S02]  /*00b0*/  LOP3.LUT R0, R0, 0x1fe, RZ, 0xc0, !PT ;  /* 0x000001fe00007812 */ /* 0x000fe400078ec0ff */
[----:B------:R-:W-:Y:S02]  /*00c0*/  SGXT R3, R3, 0x1 ;  /* 0x000000010303781a */ /* 0x000fe40000000200 */
[----:B------:R-:W-:-:S04]  /*00d0*/  LEA R0, R5, R0, 0x9 ;  /* 0x0000000005007211 */ /* 0x000fc800078e48ff */
[----:B------:R-:W-:-:S04]  /*00e0*/  LEA.HI R3, R3, R0, RZ, 0xc ;  /* 0x0000000003037211 */ /* 0x000fc800078f60ff */
[----:B------:R-:W-:-:S04]  /*00f0*/  SHF.R.S32.HI R3, RZ, 0xc, R3 ;  /* 0x0000000cff037819 */ /* 0x000fc80000011403 */
[----:B------:R-:W-:-:S04]  /*0100*/  LEA.HI R2, R3, R3, RZ, 0x6 ;  /* 0x0000000303027211 */ /* 0x000fc800078f30ff */
[----:B------:R-:W-:-:S04]  /*0110*/  LOP3.LUT R2, R2, 0xffffffc0, RZ, 0xc0, !PT ;  /* 0xffffffc002027812 */ /* 0x000fc800078ec0ff */
[----:B------:R-:W-:Y:S02]  /*0120*/  IADD3 R19, R3, -R2, RZ ;  /* 0x8000000203137210 */ /* 0x000fe40007ffe0ff */
[----:B------:R-:W3:Y:S03]  /*0130*/  LDC.64 R2, c[0x0][0x210] ;  /* 0x00008400ff027b82 */ /* 0x000ee60000000a00 */
[----:B--2---:R-:W-:-:S05]  /*0140*/  IMAD.WIDE R12, R19, 0x4, R12 ;  /* 0x00000004130c7825 */ /* 0x004fca00078e020c */
[----:B------:R-:W2:Y:S01]  /*0150*/  LDG.E.EL R18, desc[UR4][R12.64] ;  /* 0x000000040c127981 */ /* 0x000ea2000c2e1900 */
[----:B----4-:R-:W-:-:S04]  /*0160*/  IMAD.WIDE R10, R19, 0x4, R10 ;  /* 0x00000004130a7825 */ /* 0x010fc800078e020a */
[C---:B-----5:R-:W-:Y:S01]  /*0170*/  IMAD.WIDE R14, R19.reuse, 0x4, R14 ;  /* 0x00000004130e7825 */ /* 0x060fe200078e020e */
[----:B------:R4:W5:Y:S04]  /*0180*/  LDG.E.EL R8, desc[UR4][R10.64] ;  /* 0x000000040a087981 */ /* 0x000968000c2e1900 */
[----:B------:R1:W5:Y:S01]  /*0190*/  LDG.E.EL R9, desc[UR4][R14.64] ;  /* 0x000000040e097981 */ /* 0x000362000c2e1900 */
[----:B---3--:R-:W-:Y:S01]  /*01a0*/  IMAD.WIDE R2, R0, 0x4, R2 ;  /* 0x0000000400027825 */ /* 0x008fe200078e0202 */
[----:B----4-:R-:W3:Y:S04]  /*01b0*/  LDC.64 R10, c[0x0][0x240] ;  /* 0x00009000ff0a7b82 */ /* 0x010ee80000000a00 */
[----:B------:R-:W5:Y:S01]  /*01c0*/  LDG.E.64 R4, desc[UR4][R2.64] ;  /* 0x0000000402047981 */ /* 0x000f62000c1e1b00 */
[----:B0-----:R-:W-:-:S04]  /*01d0*/  IMAD.WIDE R16, R19, 0x4, R16 ;  /* 0x0000000413107825 */ /* 0x001fc800078e0210 */
[----:B-1----:R-:W-:Y:S01]  /*01e0*/  IMAD.WIDE R6, R19, 0x4, R6 ;  /* 0x0000000413067825 */ /* 0x002fe200078e0206 */
[----:B------:R-:W4:Y:S04]  /*01f0*/  LDG.E.EL R12, desc[UR4][R16.64] ;  /* 0x00000004100c7981 */ /* 0x000f28000c2e1900 */
[----:B------:R0:W4:Y:S01]  /*0200*/  LDG.E.EL R13, desc[UR4][R6.64] ;  /* 0x00000004060d7981 */ /* 0x000122000c2e1900 */
[----:B------:R-:W-:Y:S01]  /*0210*/  IMAD.MOV.U32 R14, RZ, RZ, 0x3e800000 ;  /* 0x3e800000ff0e7424 */ /* 0x000fe200078e00ff */
[----:B------:R-:W-:-:S04]  /*0220*/  SHF.R.S32.HI R15, RZ, 0x1f, R0 ;  /* 0x0000001fff0f7819 */ /* 0x000fc80000011400 */
[----:B------:R-:W-:Y:S01]  /*0230*/  LEA.HI R15, R15, R0, RZ, 0x12 ;  /* 0x000000000f0f7211 */ /* 0x000fe200078f90ff */
[----:B0-----:R-:W0:Y:S03]  /*0240*/  LDC.64 R6, c[0x0][0x248] ;  /* 0x00009200ff067b82 */ /* 0x001e260000000a00 */
[C---:B------:R-:W-:Y:S02]  /*0250*/  SHF.L.U32 R16, R15.reuse, 0x2, RZ ;  /* 0x000000020f107819 */ /* 0x040fe400000006ff */
[----:B------:R-:W-:Y:S02]  /*0260*/  LOP3.LUT R15, R15, 0xfffc0000, RZ, 0xc0, !PT ;  /* 0xfffc00000f0f7812 */ /* 0x000fe400078ec0ff */
[----:B------:R-:W-:-:S04]  /*0270*/  LOP3.LUT R16, R16, 0xfff00000, RZ, 0xc0, !PT ;  /* 0xfff0000010107812 */ /* 0x000fc800078ec0ff */
[----:B------:R-:W-:-:S05]  /*0280*/  IADD3 R16, R16, R0, -R15 ;  /* 0x0000000010107210 */ /* 0x000fca0007ffe80f */
[----:B------:R-:W-:Y:S02]  /*0290*/  IMAD.IADD R15, R15, 0x1, R16 ;  /* 0x000000010f0f7824 */ /* 0x000fe400078e0210 */
[----:B---3--:R-:W-:-:S04]  /*02a0*/  IMAD.WIDE R10, R16, 0x4, R10 ;  /* 0x00000004100a7825 */ /* 0x008fc800078e020a */
[----:B0-----:R-:W-:-:S04]  /*02b0*/  IMAD.WIDE R6, R15, 0x4, R6 ;  /* 0x000000040f067825 */ /* 0x001fc800078e0206 */
[----:B--2---:R-:W-:-:S04]  /*02c0*/  FADD R18, R18, 9.9999997473787516356e-06 ;  /* 0x3727c5ac12127421 */ /* 0x004fc80000000000 */
[----:B------:R-:W0:Y:S02]  /*02d0*/  MUFU.SQRT R19, R18 ;  /* 0x0000001200137308 */ /* 0x000e240000002000 */
[C---:B0-----:R-:W-:Y:S02]  /*02e0*/  FSETP.GT.AND P0, PT, R19.reuse, 8.50705917302346158658e+37, PT ;  /* 0x7e8000001300780b */ /* 0x041fe40003f04000 */
[----:B------:R-:W-:-:S11]  /*02f0*/  FSETP.GEU.AND P1, PT, R19, 1.175494350822287508e-38, PT ;  /* 0x008000001300780b */ /* 0x000fd60003f2e000 */
[----:B------:R-:W-:-:S04]  /*0300*/  @P0 FMUL R19, R19, 0.25 ;  /* 0x3e80000013130820 */ /* 0x000fc80000400000 */
[----:B------:R-:W-:-:S06]  /*0310*/  @!P1 FMUL R19, R19, 16777216 ;  /* 0x4b80000013139820 */ /* 0x000fcc0000400000 */
[----:B------:R-:W0:Y:S01]  /*0320*/  MUFU.RCP R19, R19 ;  /* 0x0000001300137308 */ /* 0x000e220000001000 */
[----:B------:R-:W-:Y:S01]  /*0330*/  FSEL R14, R14, 1, P0 ;  /* 0x3f8000000e0e7808 */ /* 0x000fe20000000000 */
[--C-:B-----5:R-:W-:Y:S01]  /*0340*/  FADD R4, R4, R8.reuse ;  /* 0x0000000804047221 */ /* 0x120fe20000000000 */
[----:B------:R-:W-:-:S03]  /*0350*/  FADD R5, R5, R8 ;  /* 0x0000000805057221 */ /* 0x000fc60000000000 */
[----:B------:R-:W-:Y:S01]  /*0360*/  @!P1 FMUL R14, R14, 16777216 ;  /* 0x4b8000000e0e9820 */ /* 0x000fe20000400000 */
[C---:B------:R-:W-:Y:S01]  /*0370*/  FADD R8, -R9.reuse, R4 ;  /* 0x0000000409087221 */ /* 0x040fe20000000100 */
[----:B------:R-:W-:Y:S02]  /*0380*/  FADD R9, -R9, R5 ;  /* 0x0000000509097221 */ /* 0x000fe40000000100 */
[----:B0-----:R-:W-:-:S04]  /*0390*/  FMUL R14, R19, R14 ;  /* 0x0000000e130e7220 */ /* 0x001fc80000400000 */
[-C--:B------:R-:W-:Y:S01]  /*03a0*/  FMUL R8, R8, R14.reuse ;  /* 0x0000000e08087220 */ /* 0x080fe20000400000 */
[----:B------:R-:W-:-:S03]  /*03b0*/  FMUL R14, R9, R14 ;  /* 0x0000000e090e7220 */ /* 0x000fc60000400000 */
[C-C-:B----4-:R-:W-:Y:S01]  /*03c0*/  FFMA R8, R12.reuse, R8, R13.reuse ;  /* 0x000000080c087223 */ /* 0x150fe2000000000d */
[----:B------:R-:W-:-:S04]  /*03d0*/  FFMA R14, R12, R14, R13 ;  /* 0x0000000e0c0e7223 */ /* 0x000fc8000000000d */
[----:B------:R-:W-:Y:S02]  /*03e0*/  FSETP.GEU.AND P0, PT, R8, RZ, PT ;  /* 0x000000ff0800720b */ /* 0x000fe40003f0e000 */
[----:B------:R-:W-:Y:S02]  /*03f0*/  FSETP.GEU.AND P1, PT, R14, RZ, PT ;  /* 0x000000ff0e00720b */ /* 0x000fe40003f2e000 */
[----:B------:R-:W-:Y:S02]  /*0400*/  FSEL R8, R8, RZ, P0 ;  /* 0x000000ff08087208 */ /* 0x000fe40000000000 */
[----:B------:R-:W-:Y:S01]  /*0410*/  FSEL R9, R14, RZ, P1 ;  /* 0x000000ff0e097208 */ /* 0x000fe20000800000 */
[----:B------:R-:W-:Y:S04]  /*0420*/  STG.E.64 desc[UR4][R2.64], R4 ;  /* 0x0000000402007986 */ /* 0x000fe8000c101b04 */
[----:B------:R-:W-:Y:S04]  /*0430*/  STG.E.64 desc[UR4][R10.64], R8 ;  /* 0x000000080a007986 */ /* 0x000fe8000c101b04 */
[----:B------:R-:W-:Y:S01]  /*0440*/  STG.E.64 desc[UR4][R6.64], R8 ;  /* 0x0000000806007986 */ /* 0x000fe2000c101b04 */
[----:B------:R-:W-:Y:S05]  /*0450*/  EXIT ;  /* 0x000000000000794d */ /* 0x000fea0003800000 */
.L_x_0:
[----:B------:R-:W-:-:S00]  /*0460*/  BRA `(.L_x_0) ;  /* 0xfffffffc00fc7947 */ /* 0x000fc0000383ffff */
[----:B------:R-:W-:-:S00]  /*0470*/  NOP ;  /* 0x0000000000007918 */ /* 0x000fc00000000000 */
        /* <DEDUP_REMOVED lines=8> */
.L_x_1:


//--------------------- .nv.global.init           --------------------------
	.section	.nv.global.init,"aw",@progbits
.nv.global.init:
	.type		_$_str,@object
	.size		_$_str,(_$_str_$_2 - _$_str)
_$_str:
        /*0000*/ 	.byte	0x5f, 0x5f, 0x43, 0x55, 0x44, 0x41, 0x5f, 0x46, 0x54, 0x5a, 0x00
	.type		_$_str_$_2,@object
	.size		_$_str_$_2,(.L_1 - _$_str_$_2)
_$_str_$_2:
        /*000b*/ 	.byte	0x5f, 0x5f, 0x43, 0x55, 0x44, 0x41, 0x5f, 0x50, 0x52, 0x45, 0x43, 0x5f, 0x53, 0x51, 0x52, 0x54
        /*001b*/ 	.byte	0x00
.L_1:


//--------------------- .nv.constant0.triton_poi_fused__native_batch_norm_legit_no_training_cat_convolution_relu_34 --------------------------
	.section	.nv.constant0.triton_poi_fused__native_batch_norm_legit_no_training_cat_convolution_relu_34,"a",@progbits
	.sectionflags	@""
	.align	4
.nv.constant0.triton_poi_fused__native_batch_norm_legit_no_training_cat_convolution_relu_34:
	.zero		596
